//
// Generated by NVIDIA NVVM Compiler
//
// Compiler Build ID: CL-36424714
// Cuda compilation tools, release 13.0, V13.0.88
// Based on NVVM 20.0.0
//

.version 9.0
.target sm_100
.address_size 64

	// .globl	_Z12sieve_kernelmPxmPmm

.visible .entry _Z12sieve_kernelmPxmPmm(
	.param .u64 _Z12sieve_kernelmPxmPmm_param_0,
	.param .u64 .ptr .align 1 _Z12sieve_kernelmPxmPmm_param_1,
	.param .u64 _Z12sieve_kernelmPxmPmm_param_2,
	.param .u64 .ptr .align 1 _Z12sieve_kernelmPxmPmm_param_3,
	.param .u64 _Z12sieve_kernelmPxmPmm_param_4
)
{
	.reg .pred 	%p<8>;
	.reg .b32 	%r<11>;
	.reg .b64 	%rd<27>;

	ld.param.u64 	%rd10, [_Z12sieve_kernelmPxmPmm_param_0];
	ld.param.u64 	%rd11, [_Z12sieve_kernelmPxmPmm_param_1];
	ld.param.u64 	%rd12, [_Z12sieve_kernelmPxmPmm_param_3];
	ld.param.u64 	%rd13, [_Z12sieve_kernelmPxmPmm_param_4];
	mov.u32 	%r2, %ctaid.x;
	mov.u32 	%r1, %ntid.x;
	mov.u32 	%r3, %tid.x;
	mad.lo.s32 	%r4, %r2, %r1, %r3;
	cvt.s64.s32 	%rd25, %r4;
	setp.lt.u64 	%p1, %rd10, %rd25;
	@%p1 bra 	$L__BB0_7;
	mov.u32 	%r5, %nctaid.x;
	mul.lo.s32 	%r6, %r1, %r5;
	cvt.s64.s32 	%rd2, %r6;
	cvta.to.global.u64 	%rd3, %rd12;
	cvta.to.global.u64 	%rd4, %rd11;
$L__BB0_2:
	setp.eq.s64 	%p2, %rd13, 0;
	setp.lt.u64 	%p3, %rd25, 2;
	or.pred  	%p4, %p3, %p2;
	@%p4 bra 	$L__BB0_6;
	mov.b64 	%rd26, 0;
$L__BB0_4:
	shl.b64 	%rd15, %rd26, 3;
	add.s64 	%rd16, %rd3, %rd15;
	ld.global.u64 	%rd17, [%rd16];
	mul.lo.s64 	%rd7, %rd17, %rd25;
	setp.gt.u64 	%p5, %rd7, %rd10;
	@%p5 bra 	$L__BB0_6;
	and.b64  	%rd18, %rd7, -8;
	add.s64 	%rd19, %rd4, %rd18;
	cvt.u32.u64 	%r7, %rd7;
	and.b32  	%r8, %r7, 7;
	mov.b64 	%rd20, -2;
	shl.b64 	%rd21, %rd20, %r8;
	neg.s32 	%r9, %r8;
	and.b32  	%r10, %r9, 63;
	shr.u64 	%rd22, %rd20, %r10;
	or.b64  	%rd23, %rd21, %rd22;
	atom.global.and.b64 	%rd24, [%rd19], %rd23;
	add.s64 	%rd26, %rd26, 1;
	setp.ne.s64 	%p6, %rd26, %rd13;
	@%p6 bra 	$L__BB0_4;
$L__BB0_6:
	add.s64 	%rd25, %rd25, %rd2;
	setp.le.u64 	%p7, %rd25, %rd10;
	@%p7 bra 	$L__BB0_2;
$L__BB0_7:
	ret;

}


// ===== COMPILED SASS (sm_100) =====

	.target	sm_100

	.elftype	@"ET_EXEC"


//--------------------- .note.nv.tkinfo           --------------------------
	.section	.note.nv.tkinfo,"",@"SHT_NOTE"
	.sectionflags	@"SHF_NOTE_NV_TKINFO"
	.tkinfo
        /*0018*/ 	.word	0x00000002
        /*0030*/ 	.string	""
        /*0030*/ 	.string	"ptxas"
        /*0030*/ 	.string	"Cuda compilation tools, release 13.0, V13.0.88"
        /*0030*/ 	.string	"Build cuda_13.0.r13.0/compiler.36424714_0"
        /*0030*/ 	.string	"-arch sm_100 -m 64 "



//--------------------- .note.nv.cuinfo           --------------------------
	.section	.note.nv.cuinfo,"",@"SHT_NOTE"
	.sectionflags	@"SHF_NOTE_NV_CUINFO"
        /*0018*/ 	.short	0x0002
        /*001a*/ 	.short	0x0064
        /*001c*/ 	.short	0x0082
	.zero		2


//--------------------- .nv.info                  --------------------------
	.section	.nv.info,"",@"SHT_CUDA_INFO"
	.align	4


	//----- nvinfo : EIATTR_REGCOUNT
	.align		4
        /*0000*/ 	.byte	0x04, 0x2f
        /*0002*/ 	.short	(.L_1 - .L_0)
	.align		4
.L_0:
        /*0004*/ 	.word	index@(_Z12sieve_kernelmPxmPmm)
        /*0008*/ 	.word	0x00000010


	//----- nvinfo : EIATTR_FRAME_SIZE
	.align		4
.L_1:
        /*000c*/ 	.byte	0x04, 0x11
        /*000e*/ 	.short	(.L_3 - .L_2)
	.align		4
.L_2:
        /*0010*/ 	.word	index@(_Z12sieve_kernelmPxmPmm)
        /*0014*/ 	.word	0x00000000


	//----- nvinfo : EIATTR_MIN_STACK_SIZE
	.align		4
.L_3:
        /*0018*/ 	.byte	0x04, 0x12
        /*001a*/ 	.short	(.L_5 - .L_4)
	.align		4
.L_4:
        /*001c*/ 	.word	index@(_Z12sieve_kernelmPxmPmm)
        /*0020*/ 	.word	0x00000000
.L_5:


//--------------------- .nv.compat                --------------------------
	.section	.nv.compat,"",@"SHT_CUDA_COMPAT_INFO"
	.align	4
        /*0000*/ 	.byte	0x02, 0x09, 0x00, 0x00, 0x02, 0x02, 0x01, 0x00, 0x02, 0x05, 0x05, 0x00, 0x03, 0x07, 0x01, 0x01
        /*0010*/ 	.byte	0x02, 0x03, 0x00, 0x00, 0x02, 0x06, 0x01, 0x00, 0x04, 0x0b, 0x08, 0x00, 0x09, 0x00, 0x00, 0x00
        /*0020*/ 	.byte	0x00, 0x00, 0x00, 0x00


//--------------------- .nv.info._Z12sieve_kernelmPxmPmm --------------------------
	.section	.nv.info._Z12sieve_kernelmPxmPmm,"",@"SHT_CUDA_INFO"
	.sectionflags	@""
	.align	4


	//----- nvinfo : EIATTR_CUDA_API_VERSION
	.align		4
        /*0000*/ 	.byte	0x04, 0x37
        /*0002*/ 	.short	(.L_7 - .L_6)
.L_6:
        /*0004*/ 	.word	0x00000082


	//----- nvinfo : EIATTR_KPARAM_INFO
	.align		4
.L_7:
        /*0008*/ 	.byte	0x04, 0x17
        /*000a*/ 	.short	(.L_9 - .L_8)
.L_8:
        /*000c*/ 	.word	0x00000000
        /*0010*/ 	.short	0x0004
        /*0012*/ 	.short	0x0020
        /*0014*/ 	.byte	0x00, 0xf0, 0x21, 0x00


	//----- nvinfo : EIATTR_KPARAM_INFO
	.align		4
.L_9:
        /*0018*/ 	.byte	0x04, 0x17
        /*001a*/ 	.short	(.L_11 - .L_10)
.L_10:
        /*001c*/ 	.word	0x00000000
        /*0020*/ 	.short	0x0003
        /*0022*/ 	.short	0x0018
        /*0024*/ 	.byte	0x00, 0xf5, 0x21, 0x00


	//----- nvinfo : EIATTR_KPARAM_INFO
	.align		4
.L_11:
        /*0028*/ 	.byte	0x04, 0x17
        /*002a*/ 	.short	(.L_13 - .L_12)
.L_12:
        /*002c*/ 	.word	0x00000000
        /*0030*/ 	.short	0x0002
        /*0032*/ 	.short	0x0010
        /*0034*/ 	.byte	0x00, 0xf0, 0x21, 0x00


	//----- nvinfo : EIATTR_KPARAM_INFO
	.align		4
.L_13:
        /*0038*/ 	.byte	0x04, 0x17
        /*003a*/ 	.short	(.L_15 - .L_14)
.L_14:
        /*003c*/ 	.word	0x00000000
        /*0040*/ 	.short	0x0001
        /*0042*/ 	.short	0x0008
        /*0044*/ 	.byte	0x00, 0xf5, 0x21, 0x00


	//----- nvinfo : EIATTR_KPARAM_INFO
	.align		4
.L_15:
        /*0048*/ 	.byte	0x04, 0x17
        /*004a*/ 	.short	(.L_17 - .L_16)
.L_16:
        /*004c*/ 	.word	0x00000000
        /*0050*/ 	.short	0x0000
        /*0052*/ 	.short	0x0000
        /*0054*/ 	.byte	0x00, 0xf0, 0x21, 0x00


	//----- nvinfo : EIATTR_SPARSE_MMA_MASK
	.align		4
.L_17:
        /*0058*/ 	.byte	0x03, 0x50
        /*005a*/ 	.short	0x0000


	//----- nvinfo : EIATTR_MAXREG_COUNT
	.align		4
        /*005c*/ 	.byte	0x03, 0x1b
        /*005e*/ 	.short	0x00ff


	//----- nvinfo : EIATTR_MERCURY_ISA_VERSION
	.align		4
        /*0060*/ 	.byte	0x03, 0x5f
        /*0062*/ 	.short	0x0101


	//----- nvinfo : EIATTR_VRC_CTA_INIT_COUNT
	.align		4
        /*0064*/ 	.byte	0x02, 0x4a
	.zero		1
	.zero		1


	//----- nvinfo : EIATTR_EXIT_INSTR_OFFSETS
	.align		4
        /*0068*/ 	.byte	0x04, 0x1c
        /*006a*/ 	.short	(.L_19 - .L_18)


	//   ....[0]....
.L_18:
        /*006c*/ 	.word	0x00000090


	//   ....[1]....
        /*0070*/ 	.word	0x000003f0


	//----- nvinfo : EIATTR_CRS_STACK_SIZE
	.align		4
.L_19:
        /*0074*/ 	.byte	0x04, 0x1e
        /*0076*/ 	.short	(.L_21 - .L_20)
.L_20:
        /*0078*/ 	.word	0x00000000


	//----- nvinfo : EIATTR_CBANK_PARAM_SIZE
	.align		4
.L_21:
        /*007c*/ 	.byte	0x03, 0x19
        /*007e*/ 	.short	0x0028


	//----- nvinfo : EIATTR_PARAM_CBANK
	.align		4
        /*0080*/ 	.byte	0x04, 0x0a
        /*0082*/ 	.short	(.L_23 - .L_22)
	.align		4
.L_22:
        /*0084*/ 	.word	index@(.nv.constant0._Z12sieve_kernelmPxmPmm)
        /*0088*/ 	.short	0x0380
        /*008a*/ 	.short	0x0028


	//----- nvinfo : EIATTR_SW_WAR
	.align		4
.L_23:
        /*008c*/ 	.byte	0x04, 0x36
        /*008e*/ 	.short	(.L_25 - .L_24)
.L_24:
        /*0090*/ 	.word	0x00000008
.L_25:


//--------------------- .nv.callgraph             --------------------------
	.section	.nv.callgraph,"",@"SHT_CUDA_CALLGRAPH"
	.align	4
	.sectionentsize	8
	.align		4
        /*0000*/ 	.word	0x00000000
	.align		4
        /*0004*/ 	.word	0xffffffff
	.align		4
        /*0008*/ 	.word	0x00000000
	.align		4
        /*000c*/ 	.word	0xfffffffe
	.align		4
        /*0010*/ 	.word	0x00000000
	.align		4
        /*0014*/ 	.word	0xfffffffd
	.align		4
        /*0018*/ 	.word	0x00000000
	.align		4
        /*001c*/ 	.word	0xfffffffc


//--------------------- .text._Z12sieve_kernelmPxmPmm --------------------------
	.section	.text._Z12sieve_kernelmPxmPmm,"ax",@progbits
	.align	128
        .global         _Z12sieve_kernelmPxmPmm
        .type           _Z12sieve_kernelmPxmPmm,@function
        .size           _Z12sieve_kernelmPxmPmm,(.L_x_5 - _Z12sieve_kernelmPxmPmm)
        .other          _Z12sieve_kernelmPxmPmm,@"STO_CUDA_ENTRY STV_DEFAULT"
_Z12sieve_kernelmPxmPmm:
.text._Z12sieve_kernelmPxmPmm:
[----:B------:R-:W-:Y:S01]  /*0000*/  LDC R1, c[0x0][0x37c] ;  /* 0x0000df00ff017b82 */ /* 0x000fe20000000800 */
[----:B------:R-:W0:Y:S07]  /*0010*/  S2R R0, SR_TID.X ;  /* 0x0000000000007919 */ /* 0x000e2e0000002100 */
[----:B------:R-:W0:Y:S01]  /*0020*/  S2UR UR4, SR_CTAID.X ;  /* 0x00000000000479c3 */ /* 0x000e220000002500 */
[----:B------:R-:W1:Y:S07]  /*0030*/  LDCU.64 UR6, c[0x0][0x380] ;  /* 0x00007000ff0677ac */ /* 0x000e6e0008000a00 */
[----:B------:R-:W0:Y:S02]  /*0040*/  LDC R7, c[0x0][0x360] ;  /* 0x0000d800ff077b82 */ /* 0x000e240000000800 */
[----:B0-----:R-:W-:-:S05]  /*0050*/  IMAD R0, R7, UR4, R0 ;  /* 0x0000000407007c24 */ /* 0x001fca000f8e0200 */
[----:B-1----:R-:W-:Y:S02]  /*0060*/  ISETP.GT.U32.AND P0, PT, R0, UR6, PT ;  /* 0x0000000600007c0c */ /* 0x002fe4000bf04070 */
[----:B------:R-:W-:-:S04]  /*0070*/  SHF.R.S32.HI R2, RZ, 0x1f, R0 ;  /* 0x0000001fff027819 */ /* 0x000fc80000011400 */
[----:B------:R-:W-:-:S13]  /*0080*/  ISETP.GT.U32.AND.EX P0, PT, R2, UR7, PT, P0 ;  /* 0x0000000702007c0c */ /* 0x000fda000bf04100 */
[----:B------:R-:W-:Y:S05]  /*0090*/  @P0 EXIT ;  /* 0x000000000000094d */ /* 0x000fea0003800000 */
[----:B------:R-:W0:Y:S01]  /*00a0*/  LDCU UR6, c[0x0][0x370] ;  /* 0x00006e00ff0677ac */ /* 0x000e220008000800 */
[----:B------:R-:W-:Y:S01]  /*00b0*/  IMAD.MOV.U32 R10, RZ, RZ, R2 ;  /* 0x000000ffff0a7224 */ /* 0x000fe200078e0002 */
[----:B------:R-:W1:Y:S01]  /*00c0*/  LDCU.64 UR4, c[0x0][0x358] ;  /* 0x00006b00ff0477ac */ /* 0x000e620008000a00 */
[----:B------:R-:W2:Y:S01]  /*00d0*/  LDCU.64 UR12, c[0x0][0x380] ;  /* 0x00007000ff0c77ac */ /* 0x000ea20008000a00 */
[----:B------:R-:W3:Y:S01]  /*00e0*/  LDCU.64 UR14, c[0x0][0x3a0] ;  /* 0x00007400ff0e77ac */ /* 0x000ee20008000a00 */
[----:B------:R-:W4:Y:S01]  /*00f0*/  LDCU.64 UR8, c[0x0][0x398] ;  /* 0x00007300ff0877ac */ /* 0x000f220008000a00 */
[----:B0-----:R-:W-:Y:S01]  /*0100*/  IMAD R7, R7, UR6, RZ ;  /* 0x0000000607077c24 */ /* 0x001fe2000f8e02ff */
[----:B------:R-:W0:Y:S06]  /*0110*/  LDCU.64 UR10, c[0x0][0x388] ;  /* 0x00007100ff0a77ac */ /* 0x000e2c0008000a00 */
.L_x_3:
[----:B------:R-:W5:Y:S01]  /*0120*/  LDCU.64 UR6, c[0x0][0x3a0] ;  /* 0x00007400ff0677ac */ /* 0x000f620008000a00 */
[----:B------:R-:W-:Y:S01]  /*0130*/  ISETP.LT.U32.AND P0, PT, R0, 0x2, PT ;  /* 0x000000020000780c */ /* 0x000fe20003f01070 */
[----:B------:R-:W-:Y:S01]  /*0140*/  BSSY.RECONVERGENT B0, `(.L_x_0) ;  /* 0x0000024000007945 */ /* 0x000fe20003800200 */
[----:B-----5:R-:W-:-:S04]  /*0150*/  ISETP.NE.U32.AND P1, PT, RZ, UR6, PT ;  /* 0x00000006ff007c0c */ /* 0x020fc8000bf25070 */
[----:B------:R-:W-:-:S04]  /*0160*/  ISETP.NE.AND.EX P1, PT, RZ, UR7, PT, P1 ;  /* 0x00000007ff007c0c */ /* 0x000fc8000bf25310 */
[----:B------:R-:W-:-:S13]  /*0170*/  ISETP.LT.U32.OR.EX P0, PT, R10, RZ, !P1, P0 ;  /* 0x000000ff0a00720c */ /* 0x000fda0004f01500 */
[----:B------:R-:W-:Y:S05]  /*0180*/  @P0 BRA `(.L_x_1) ;  /* 0x00000000007c0947 */ /* 0x000fea0003800000 */
[----:B------:R-:W-:-:S07]  /*0190*/  CS2R R8, SRZ ;  /* 0x0000000000087805 */ /* 0x000fce000001ff00 */
.L_x_2:
[----:B----4-:R-:W-:-:S04]  /*01a0*/  LEA R2, P0, R8, UR8, 0x3 ;  /* 0x0000000808027c11 */ /* 0x010fc8000f8018ff */
[----:B------:R-:W-:-:S06]  /*01b0*/  LEA.HI.X R3, R8, UR9, R9, 0x3, P0 ;  /* 0x0000000908037c11 */ /* 0x000fcc00080f1c09 */
[----:B-1----:R-:W4:Y:S02]  /*01c0*/  LDG.E.64 R2, desc[UR4][R2.64] ;  /* 0x0000000402027981 */ /* 0x002f24000c1e1b00 */
[-C--:B----4-:R-:W-:Y:S02]  /*01d0*/  IMAD R11, R3, R0.reuse, RZ ;  /* 0x00000000030b7224 */ /* 0x090fe400078e02ff */
[----:B------:R-:W-:-:S04]  /*01e0*/  IMAD.WIDE.U32 R4, R2, R0, RZ ;  /* 0x0000000002047225 */ /* 0x000fc800078e00ff */
[----:B------:R-:W-:Y:S01]  /*01f0*/  IMAD R11, R2, R10, R11 ;  /* 0x0000000a020b7224 */ /* 0x000fe200078e020b */
[----:B--2---:R-:W-:-:S03]  /*0200*/  ISETP.GT.U32.AND P0, PT, R4, UR12, PT ;  /* 0x0000000c04007c0c */ /* 0x004fc6000bf04070 */
[----:B------:R-:W-:-:S05]  /*0210*/  IMAD.IADD R13, R5, 0x1, R11 ;  /* 0x00000001050d7824 */ /* 0x000fca00078e020b */
[----:B------:R-:W-:-:S13]  /*0220*/  ISETP.GT.U32.AND.EX P0, PT, R13, UR13, PT, P0 ;  /* 0x0000000d0d007c0c */ /* 0x000fda000bf04100 */
[----:B------:R-:W-:Y:S05]  /*0230*/  @P0 BRA `(.L_x_1) ;  /* 0x0000000000500947 */ /* 0x000fea0003800000 */
[C---:B------:R-:W-:Y:S01]  /*0240*/  LOP3.LUT R2, R4.reuse, 0x7, RZ, 0xc0, !PT ;  /* 0x0000000704027812 */ /* 0x040fe200078ec0ff */
[----:B------:R-:W-:Y:S01]  /*0250*/  IMAD.MOV.U32 R11, RZ, RZ, -0x2 ;  /* 0xfffffffeff0b7424 */ /* 0x000fe200078e00ff */
[----:B------:R-:W-:Y:S01]  /*0260*/  LOP3.LUT R4, R4, 0xfffffff8, RZ, 0xc0, !PT ;  /* 0xfffffff804047812 */ /* 0x000fe200078ec0ff */
[----:B------:R-:W-:Y:S02]  /*0270*/  IMAD.MOV.U32 R12, RZ, RZ, -0x1 ;  /* 0xffffffffff0c7424 */ /* 0x000fe400078e00ff */
[----:B------:R-:W-:Y:S01]  /*0280*/  IMAD.MOV R3, RZ, RZ, -R2 ;  /* 0x000000ffff037224 */ /* 0x000fe200078e0a02 */
[CC--:B------:R-:W-:Y:S02]  /*0290*/  SHF.L.U64.HI R6, R11.reuse, R2.reuse, 0xffffffff ;  /* 0xffffffff0b067419 */ /* 0x0c0fe40000010202 */
[----:B------:R-:W-:Y:S02]  /*02a0*/  SHF.L.U32 R5, R11, R2, RZ ;  /* 0x000000020b057219 */ /* 0x000fe400000006ff */
[----:B------:R-:W-:-:S02]  /*02b0*/  LOP3.LUT R3, R3, 0x3f, RZ, 0xc0, !PT ;  /* 0x0000003f03037812 */ /* 0x000fc400078ec0ff */
[----:B0-----:R-:W-:Y:S02]  /*02c0*/  IADD3 R4, P0, PT, R4, UR10, RZ ;  /* 0x0000000a04047c10 */ /* 0x001fe4000ff1e0ff */
[-C--:B------:R-:W-:Y:S02]  /*02d0*/  SHF.R.U64 R2, R11, R3.reuse, 0xffffffff ;  /* 0xffffffff0b027419 */ /* 0x080fe40000001203 */
[----:B------:R-:W-:Y:S02]  /*02e0*/  SHF.R.U32.HI R3, RZ, R3, R12 ;  /* 0x00000003ff037219 */ /* 0x000fe4000001160c */
[----:B------:R-:W-:Y:S02]  /*02f0*/  LOP3.LUT R2, R5, R2, RZ, 0xfc, !PT ;  /* 0x0000000205027212 */ /* 0x000fe400078efcff */
[----:B------:R-:W-:Y:S02]  /*0300*/  IADD3.X R5, PT, PT, R13, UR11, RZ, P0, !PT ;  /* 0x0000000b0d057c10 */ /* 0x000fe400087fe4ff */
[----:B------:R-:W-:-:S02]  /*0310*/  IADD3 R8, P0, PT, R8, 0x1, RZ ;  /* 0x0000000108087810 */ /* 0x000fc40007f1e0ff */
[----:B------:R-:W-:-:S03]  /*0320*/  LOP3.LUT R3, R6, R3, RZ, 0xfc, !PT ;  /* 0x0000000306037212 */ /* 0x000fc600078efcff */
[----:B------:R-:W-:Y:S01]  /*0330*/  IMAD.X R9, RZ, RZ, R9, P0 ;  /* 0x000000ffff097224 */ /* 0x000fe200000e0609 */
[----:B---3--:R-:W-:Y:S01]  /*0340*/  ISETP.NE.U32.AND P0, PT, R8, UR14, PT ;  /* 0x0000000e08007c0c */ /* 0x008fe2000bf05070 */
[----:B------:R0:W-:Y:S03]  /*0350*/  REDG.E.AND.64.STRONG.GPU desc[UR4][R4.64], R2 ;  /* 0x000000020400798e */ /* 0x0001e6000e92e504 */
[----:B------:R-:W-:-:S13]  /*0360*/  ISETP.NE.AND.EX P0, PT, R9, UR15, PT, P0 ;  /* 0x0000000f09007c0c */ /* 0x000fda000bf05300 */
[----:B0-----:R-:W-:Y:S05]  /*0370*/  @P0 BRA `(.L_x_2) ;  /* 0xfffffffc00880947 */ /* 0x001fea000383ffff */
.L_x_1:
[----:B01234-:R-:W-:Y:S05]  /*0380*/  BSYNC.RECONVERGENT B0 ;  /* 0x0000000000007941 */ /* 0x01ffea0003800200 */
.L_x_0:
[----:B------:R-:W0:Y:S01]  /*0390*/  LDCU.64 UR6, c[0x0][0x380] ;  /* 0x00007000ff0677ac */ /* 0x000e220008000a00 */
[----:B------:R-:W-:-:S04]  /*03a0*/  IADD3 R0, P0, PT, R7, R0, RZ ;  /* 0x0000000007007210 */ /* 0x000fc80007f1e0ff */
[----:B------:R-:W-:Y:S02]  /*03b0*/  LEA.HI.X.SX32 R10, R7, R10, 0x1, P0 ;  /* 0x0000000a070a7211 */ /* 0x000fe400000f0eff */
[----:B0-----:R-:W-:-:S04]  /*03c0*/  ISETP.GT.U32.AND P0, PT, R0, UR6, PT ;  /* 0x0000000600007c0c */ /* 0x001fc8000bf04070 */
[----:B------:R-:W-:-:S13]  /*03d0*/  ISETP.GT.U32.AND.EX P0, PT, R10, UR7, PT, P0 ;  /* 0x000000070a007c0c */ /* 0x000fda000bf04100 */
[----:B------:R-:W-:Y:S05]  /*03e0*/  @!P0 BRA `(.L_x_3) ;  /* 0xfffffffc004c8947 */ /* 0x000fea000383ffff */
[----:B------:R-:W-:Y:S05]  /*03f0*/  EXIT ;  /* 0x000000000000794d */ /* 0x000fea0003800000 */
.L_x_4:
[----:B------:R-:W-:-:S00]  /*0400*/  BRA `(.L_x_4) ;  /* 0xfffffffc00fc7947 */ /* 0x000fc0000383ffff */
[----:B------:R-:W-:-:S00]  /*0410*/  NOP ;  /* 0x0000000000007918 */ /* 0x000fc00000000000 */
        /* <DEDUP_REMOVED lines=14> */
.L_x_5:


//--------------------- .nv.shared.reserved.0     --------------------------
	.section	.nv.shared.reserved.0,"aw",@nobits
	.weak		__nv_reservedSMEM_offset_0_alias
	.size		__nv_reservedSMEM_offset_0_alias, 0, 64
	.other		__nv_reservedSMEM_offset_0_alias,@"STO_CUDA_RESERVED_SHARED STV_DEFAULT"
__nv_reservedSMEM_offset_0_alias:
	.zero		0
	.zero		64


//--------------------- .nv.constant0._Z12sieve_kernelmPxmPmm --------------------------
	.section	.nv.constant0._Z12sieve_kernelmPxmPmm,"a",@progbits
	.sectionflags	@""
	.align	4
.nv.constant0._Z12sieve_kernelmPxmPmm:
	.zero		936


//--------------------- SYMBOLS --------------------------

	.type		.nv.reservedSmem.offset0,@object
	.size		.nv.reservedSmem.offset0,0x4
